//
// Generated by NVIDIA NVVM Compiler
//
// Compiler Build ID: CL-36424714
// Cuda compilation tools, release 13.0, V13.0.88
// Based on NVVM 20.0.0
//

.version 9.0
.target sm_100
.address_size 64

	// .globl	_Z7reduce0PdS_
.extern .shared .align 16 .b8 sdata[];

.visible .entry _Z7reduce0PdS_(
	.param .u64 .ptr .align 1 _Z7reduce0PdS__param_0,
	.param .u64 .ptr .align 1 _Z7reduce0PdS__param_1
)
{
	.reg .pred 	%p<5>;
	.reg .b32 	%r<16>;
	.reg .b64 	%rd<9>;
	.reg .b64 	%fd<6>;

	ld.param.u64 	%rd2, [_Z7reduce0PdS__param_0];
	ld.param.u64 	%rd1, [_Z7reduce0PdS__param_1];
	cvta.to.global.u64 	%rd3, %rd2;
	mov.u32 	%r1, %tid.x;
	mov.u32 	%r2, %ctaid.x;
	mov.u32 	%r3, %ntid.x;
	mad.lo.s32 	%r7, %r2, %r3, %r1;
	mul.wide.u32 	%rd4, %r7, 8;
	add.s64 	%rd5, %rd3, %rd4;
	ld.global.f64 	%fd1, [%rd5];
	shl.b32 	%r8, %r1, 3;
	mov.u32 	%r9, sdata;
	add.s32 	%r4, %r9, %r8;
	st.shared.f64 	[%r4], %fd1;
	bar.sync 	0;
	setp.lt.u32 	%p1, %r3, 2;
	@%p1 bra 	$L__BB0_5;
	mov.b32 	%r15, 1;
$L__BB0_2:
	shl.b32 	%r6, %r15, 1;
	add.s32 	%r11, %r6, -1;
	and.b32  	%r12, %r11, %r1;
	setp.ne.s32 	%p2, %r12, 0;
	@%p2 bra 	$L__BB0_4;
	shl.b32 	%r13, %r15, 3;
	add.s32 	%r14, %r4, %r13;
	ld.shared.f64 	%fd2, [%r14];
	ld.shared.f64 	%fd3, [%r4];
	add.f64 	%fd4, %fd2, %fd3;
	st.shared.f64 	[%r4], %fd4;
$L__BB0_4:
	bar.sync 	0;
	setp.lt.u32 	%p3, %r6, %r3;
	mov.u32 	%r15, %r6;
	@%p3 bra 	$L__BB0_2;
$L__BB0_5:
	setp.ne.s32 	%p4, %r1, 0;
	@%p4 bra 	$L__BB0_7;
	ld.shared.f64 	%fd5, [sdata];
	cvta.to.global.u64 	%rd6, %rd1;
	mul.wide.u32 	%rd7, %r2, 8;
	add.s64 	%rd8, %rd6, %rd7;
	st.global.f64 	[%rd8], %fd5;
$L__BB0_7:
	ret;

}


// ===== COMPILED SASS (sm_100) =====

	.target	sm_100

	.elftype	@"ET_EXEC"


//--------------------- .note.nv.tkinfo           --------------------------
	.section	.note.nv.tkinfo,"",@"SHT_NOTE"
	.sectionflags	@"SHF_NOTE_NV_TKINFO"
	.tkinfo
        /*0018*/ 	.word	0x00000002
        /*0030*/ 	.string	""
        /*0030*/ 	.string	"ptxas"
        /*0030*/ 	.string	"Cuda compilation tools, release 13.0, V13.0.88"
        /*0030*/ 	.string	"Build cuda_13.0.r13.0/compiler.36424714_0"
        /*0030*/ 	.string	"-arch sm_100 -m 64 "



//--------------------- .note.nv.cuinfo           --------------------------
	.section	.note.nv.cuinfo,"",@"SHT_NOTE"
	.sectionflags	@"SHF_NOTE_NV_CUINFO"
        /*0018*/ 	.short	0x0002
        /*001a*/ 	.short	0x0064
        /*001c*/ 	.short	0x0082
	.zero		2


//--------------------- .nv.info                  --------------------------
	.section	.nv.info,"",@"SHT_CUDA_INFO"
	.align	4


	//----- nvinfo : EIATTR_REGCOUNT
	.align		4
        /*0000*/ 	.byte	0x04, 0x2f
        /*0002*/ 	.short	(.L_1 - .L_0)
	.align		4
.L_0:
        /*0004*/ 	.word	index@(_Z7reduce0PdS_)
        /*0008*/ 	.word	0x0000000d


	//----- nvinfo : EIATTR_FRAME_SIZE
	.align		4
.L_1:
        /*000c*/ 	.byte	0x04, 0x11
        /*000e*/ 	.short	(.L_3 - .L_2)
	.align		4
.L_2:
        /*0010*/ 	.word	index@(_Z7reduce0PdS_)
        /*0014*/ 	.word	0x00000000


	//----- nvinfo : EIATTR_MIN_STACK_SIZE
	.align		4
.L_3:
        /*0018*/ 	.byte	0x04, 0x12
        /*001a*/ 	.short	(.L_5 - .L_4)
	.align		4
.L_4:
        /*001c*/ 	.word	index@(_Z7reduce0PdS_)
        /*0020*/ 	.word	0x00000000
.L_5:


//--------------------- .nv.compat                --------------------------
	.section	.nv.compat,"",@"SHT_CUDA_COMPAT_INFO"
	.align	4
        /*0000*/ 	.byte	0x02, 0x09, 0x00, 0x00, 0x02, 0x02, 0x01, 0x00, 0x02, 0x05, 0x05, 0x00, 0x03, 0x07, 0x01, 0x01
        /*0010*/ 	.byte	0x02, 0x03, 0x00, 0x00, 0x02, 0x06, 0x01, 0x00, 0x04, 0x0b, 0x08, 0x00, 0x01, 0x00, 0x00, 0x00
        /*0020*/ 	.byte	0x00, 0x00, 0x00, 0x00


//--------------------- .nv.info._Z7reduce0PdS_   --------------------------
	.section	.nv.info._Z7reduce0PdS_,"",@"SHT_CUDA_INFO"
	.sectionflags	@""
	.align	4


	//----- nvinfo : EIATTR_CUDA_API_VERSION
	.align		4
        /*0000*/ 	.byte	0x04, 0x37
        /*0002*/ 	.short	(.L_7 - .L_6)
.L_6:
        /*0004*/ 	.word	0x00000082


	//----- nvinfo : EIATTR_KPARAM_INFO
	.align		4
.L_7:
        /*0008*/ 	.byte	0x04, 0x17
        /*000a*/ 	.short	(.L_9 - .L_8)
.L_8:
        /*000c*/ 	.word	0x00000000
        /*0010*/ 	.short	0x0001
        /*0012*/ 	.short	0x0008
        /*0014*/ 	.byte	0x00, 0xf5, 0x21, 0x00


	//----- nvinfo : EIATTR_KPARAM_INFO
	.align		4
.L_9:
        /*0018*/ 	.byte	0x04, 0x17
        /*001a*/ 	.short	(.L_11 - .L_10)
.L_10:
        /*001c*/ 	.word	0x00000000
        /*0020*/ 	.short	0x0000
        /*0022*/ 	.short	0x0000
        /*0024*/ 	.byte	0x00, 0xf5, 0x21, 0x00


	//----- nvinfo : EIATTR_SPARSE_MMA_MASK
	.align		4
.L_11:
        /*0028*/ 	.byte	0x03, 0x50
        /*002a*/ 	.short	0x0000


	//----- nvinfo : EIATTR_MAXREG_COUNT
	.align		4
        /*002c*/ 	.byte	0x03, 0x1b
        /*002e*/ 	.short	0x00ff


	//----- nvinfo : EIATTR_NUM_BARRIERS
	.align		4
        /*0030*/ 	.byte	0x02, 0x4c
        /*0032*/ 	.byte	0x01
	.zero		1


	//----- nvinfo : EIATTR_MERCURY_ISA_VERSION
	.align		4
        /*0034*/ 	.byte	0x03, 0x5f
        /*0036*/ 	.short	0x0101


	//----- nvinfo : EIATTR_VRC_CTA_INIT_COUNT
	.align		4
        /*0038*/ 	.byte	0x02, 0x4a
	.zero		1
	.zero		1


	//----- nvinfo : EIATTR_EXIT_INSTR_OFFSETS
	.align		4
        /*003c*/ 	.byte	0x04, 0x1c
        /*003e*/ 	.short	(.L_13 - .L_12)


	//   ....[0]....
.L_12:
        /*0040*/ 	.word	0x000001f0


	//   ....[1]....
        /*0044*/ 	.word	0x00000270


	//----- nvinfo : EIATTR_CBANK_PARAM_SIZE
	.align		4
.L_13:
        /*0048*/ 	.byte	0x03, 0x19
        /*004a*/ 	.short	0x0010


	//----- nvinfo : EIATTR_PARAM_CBANK
	.align		4
        /*004c*/ 	.byte	0x04, 0x0a
        /*004e*/ 	.short	(.L_15 - .L_14)
	.align		4
.L_14:
        /*0050*/ 	.word	index@(.nv.constant0._Z7reduce0PdS_)
        /*0054*/ 	.short	0x0380
        /*0056*/ 	.short	0x0010


	//----- nvinfo : EIATTR_SW_WAR
	.align		4
.L_15:
        /*0058*/ 	.byte	0x04, 0x36
        /*005a*/ 	.short	(.L_17 - .L_16)
.L_16:
        /*005c*/ 	.word	0x00000008
.L_17:


//--------------------- .nv.callgraph             --------------------------
	.section	.nv.callgraph,"",@"SHT_CUDA_CALLGRAPH"
	.align	4
	.sectionentsize	8
	.align		4
        /*0000*/ 	.word	0x00000000
	.align		4
        /*0004*/ 	.word	0xffffffff
	.align		4
        /*0008*/ 	.word	0x00000000
	.align		4
        /*000c*/ 	.word	0xfffffffe
	.align		4
        /*0010*/ 	.word	0x00000000
	.align		4
        /*0014*/ 	.word	0xfffffffd
	.align		4
        /*0018*/ 	.word	0x00000000
	.align		4
        /*001c*/ 	.word	0xfffffffc


//--------------------- .text._Z7reduce0PdS_      --------------------------
	.section	.text._Z7reduce0PdS_,"ax",@progbits
	.align	128
        .global         _Z7reduce0PdS_
        .type           _Z7reduce0PdS_,@function
        .size           _Z7reduce0PdS_,(.L_x_3 - _Z7reduce0PdS_)
        .other          _Z7reduce0PdS_,@"STO_CUDA_ENTRY STV_DEFAULT"
_Z7reduce0PdS_:
.text._Z7reduce0PdS_:
[----:B------:R-:W-:Y:S01]  /*0000*/  LDC R1, c[0x0][0x37c] ;  /* 0x0000df00ff017b82 */ /* 0x000fe20000000800 */
[----:B------:R-:W0:Y:S07]  /*0010*/  S2R R9, SR_TID.X ;  /* 0x0000000000097919 */ /* 0x000e2e0000002100 */
[----:B------:R-:W1:Y:S01]  /*0020*/  LDC.64 R2, c[0x0][0x380] ;  /* 0x0000e000ff027b82 */ /* 0x000e620000000a00 */
[----:B------:R-:W0:Y:S01]  /*0030*/  LDCU UR8, c[0x0][0x360] ;  /* 0x00006c00ff0877ac */ /* 0x000e220008000800 */
[----:B------:R-:W0:Y:S01]  /*0040*/  S2R R8, SR_CTAID.X ;  /* 0x0000000000087919 */ /* 0x000e220000002500 */
[----:B------:R-:W2:Y:S01]  /*0050*/  LDCU.64 UR6, c[0x0][0x358] ;  /* 0x00006b00ff0677ac */ /* 0x000ea20008000a00 */
[----:B0-----:R-:W-:-:S04]  /*0060*/  IMAD R5, R8, UR8, R9 ;  /* 0x0000000808057c24 */ /* 0x001fc8000f8e0209 */
[----:B-1----:R-:W-:-:S06]  /*0070*/  IMAD.WIDE.U32 R2, R5, 0x8, R2 ;  /* 0x0000000805027825 */ /* 0x002fcc00078e0002 */
[----:B--2---:R-:W2:Y:S01]  /*0080*/  LDG.E.64 R2, desc[UR6][R2.64] ;  /* 0x0000000602027981 */ /* 0x004ea2000c1e1b00 */
[----:B------:R-:W0:Y:S01]  /*0090*/  S2UR UR5, SR_CgaCtaId ;  /* 0x00000000000579c3 */ /* 0x000e220000008800 */
[----:B------:R-:W-:Y:S01]  /*00a0*/  UMOV UR4, 0x400 ;  /* 0x0000040000047882 */ /* 0x000fe20000000000 */
[----:B------:R-:W-:Y:S01]  /*00b0*/  UISETP.GE.U32.AND UP0, UPT, UR8, 0x2, UPT ;  /* 0x000000020800788c */ /* 0x000fe2000bf06070 */
[----:B------:R-:W-:Y:S01]  /*00c0*/  ISETP.NE.AND P0, PT, R9, RZ, PT ;  /* 0x000000ff0900720c */ /* 0x000fe20003f05270 */
[----:B0-----:R-:W-:-:S06]  /*00d0*/  ULEA UR4, UR5, UR4, 0x18 ;  /* 0x0000000405047291 */ /* 0x001fcc000f8ec0ff */
[----:B------:R-:W-:-:S05]  /*00e0*/  LEA R7, R9, UR4, 0x3 ;  /* 0x0000000409077c11 */ /* 0x000fca000f8e18ff */
[----:B--2---:R0:W-:Y:S01]  /*00f0*/  STS.64 [R7], R2 ;  /* 0x0000000207007388 */ /* 0x0041e20000000a00 */
[----:B------:R-:W-:Y:S06]  /*0100*/  BAR.SYNC.DEFER_BLOCKING 0x0 ;  /* 0x0000000000007b1d */ /* 0x000fec0000010000 */
[----:B------:R-:W-:Y:S05]  /*0110*/  BRA.U !UP0, `(.L_x_0) ;  /* 0x0000000108347547 */ /* 0x000fea000b800000 */
[----:B------:R-:W-:-:S07]  /*0120*/  IMAD.MOV.U32 R0, RZ, RZ, 0x1 ;  /* 0x00000001ff007424 */ /* 0x000fce00078e00ff */
.L_x_1:
[----:B------:R-:W-:-:S05]  /*0130*/  SHF.L.U32 R10, R0, 0x1, RZ ;  /* 0x00000001000a7819 */ /* 0x000fca00000006ff */
[----:B0-----:R-:W-:-:S05]  /*0140*/  VIADD R2, R10, 0xffffffff ;  /* 0xffffffff0a027836 */ /* 0x001fca0000000000 */
[----:B------:R-:W-:-:S13]  /*0150*/  LOP3.LUT P1, RZ, R2, R9, RZ, 0xc0, !PT ;  /* 0x0000000902ff7212 */ /* 0x000fda000782c0ff */
[----:B------:R-:W-:Y:S01]  /*0160*/  @!P1 LEA R6, R0, R7, 0x3 ;  /* 0x0000000700069211 */ /* 0x000fe200078e18ff */
[----:B------:R-:W-:Y:S01]  /*0170*/  @!P1 LDS.64 R4, [R7] ;  /* 0x0000000007049984 */ /* 0x000fe20000000a00 */
[----:B------:R-:W-:-:S03]  /*0180*/  IMAD.MOV.U32 R0, RZ, RZ, R10 ;  /* 0x000000ffff007224 */ /* 0x000fc600078e000a */
[----:B------:R-:W0:Y:S02]  /*0190*/  @!P1 LDS.64 R2, [R6] ;  /* 0x0000000006029984 */ /* 0x000e240000000a00 */
[----:B0-----:R-:W-:-:S07]  /*01a0*/  @!P1 DADD R2, R2, R4 ;  /* 0x0000000002029229 */ /* 0x001fce0000000004 */
[----:B------:R1:W-:Y:S01]  /*01b0*/  @!P1 STS.64 [R7], R2 ;  /* 0x0000000207009388 */ /* 0x0003e20000000a00 */
[----:B------:R-:W-:Y:S01]  /*01c0*/  BAR.SYNC.DEFER_BLOCKING 0x0 ;  /* 0x0000000000007b1d */ /* 0x000fe20000010000 */
[----:B------:R-:W-:-:S13]  /*01d0*/  ISETP.GE.U32.AND P1, PT, R10, UR8, PT ;  /* 0x000000080a007c0c */ /* 0x000fda000bf26070 */
[----:B-1----:R-:W-:Y:S05]  /*01e0*/  @!P1 BRA `(.L_x_1) ;  /* 0xfffffffc00d09947 */ /* 0x002fea000383ffff */
.L_x_0:
[----:B------:R-:W-:Y:S05]  /*01f0*/  @P0 EXIT ;  /* 0x000000000000094d */ /* 0x000fea0003800000 */
[----:B------:R-:W1:Y:S01]  /*0200*/  S2UR UR5, SR_CgaCtaId ;  /* 0x00000000000579c3 */ /* 0x000e620000008800 */
[----:B------:R-:W-:-:S07]  /*0210*/  UMOV UR4, 0x400 ;  /* 0x0000040000047882 */ /* 0x000fce0000000000 */
[----:B------:R-:W2:Y:S01]  /*0220*/  LDC.64 R4, c[0x0][0x388] ;  /* 0x0000e200ff047b82 */ /* 0x000ea20000000a00 */
[----:B-1----:R-:W-:Y:S01]  /*0230*/  ULEA UR4, UR5, UR4, 0x18 ;  /* 0x0000000405047291 */ /* 0x002fe2000f8ec0ff */
[----:B--2---:R-:W-:-:S08]  /*0240*/  IMAD.WIDE.U32 R4, R8, 0x8, R4 ;  /* 0x0000000808047825 */ /* 0x004fd000078e0004 */
[----:B0-----:R-:W0:Y:S04]  /*0250*/  LDS.64 R2, [UR4] ;  /* 0x00000004ff027984 */ /* 0x001e280008000a00 */
[----:B0-----:R-:W-:Y:S01]  /*0260*/  STG.E.64 desc[UR6][R4.64], R2 ;  /* 0x0000000204007986 */ /* 0x001fe2000c101b06 */
[----:B------:R-:W-:Y:S05]  /*0270*/  EXIT ;  /* 0x000000000000794d */ /* 0x000fea0003800000 */
.L_x_2:
[----:B------:R-:W-:-:S00]  /*0280*/  BRA `(.L_x_2) ;  /* 0xfffffffc00fc7947 */ /* 0x000fc0000383ffff */
[----:B------:R-:W-:-:S00]  /*0290*/  NOP ;  /* 0x0000000000007918 */ /* 0x000fc00000000000 */
        /* <DEDUP_REMOVED lines=14> */
.L_x_3:


//--------------------- .nv.shared._Z7reduce0PdS_ --------------------------
	.section	.nv.shared._Z7reduce0PdS_,"aw",@nobits
	.sectionflags	@""
	.align	16
	.zero		1024


//--------------------- .nv.shared.reserved.0     --------------------------
	.section	.nv.shared.reserved.0,"aw",@nobits
	.weak		__nv_reservedSMEM_offset_0_alias
	.size		__nv_reservedSMEM_offset_0_alias, 0, 64
	.other		__nv_reservedSMEM_offset_0_alias,@"STO_CUDA_RESERVED_SHARED STV_DEFAULT"
__nv_reservedSMEM_offset_0_alias:
	.zero		0
	.zero		64


//--------------------- .nv.constant0._Z7reduce0PdS_ --------------------------
	.section	.nv.constant0._Z7reduce0PdS_,"a",@progbits
	.sectionflags	@""
	.align	4
.nv.constant0._Z7reduce0PdS_:
	.zero		912


//--------------------- SYMBOLS --------------------------

	.type		.nv.reservedSmem.offset0,@object
	.size		.nv.reservedSmem.offset0,0x4
	.type		.nv.reservedSmem.cap,@object
	.size		.nv.reservedSmem.cap,0x4
